//
// Generated by NVIDIA NVVM Compiler
//
// Compiler Build ID: CL-36424714
// Cuda compilation tools, release 13.0, V13.0.88
// Based on NVVM 20.0.0
//

.version 9.0
.target sm_100
.address_size 64

	// .globl	_Z16turn_gray_kernelPhS_iii

.visible .entry _Z16turn_gray_kernelPhS_iii(
	.param .u64 .ptr .align 1 _Z16turn_gray_kernelPhS_iii_param_0,
	.param .u64 .ptr .align 1 _Z16turn_gray_kernelPhS_iii_param_1,
	.param .u32 _Z16turn_gray_kernelPhS_iii_param_2,
	.param .u32 _Z16turn_gray_kernelPhS_iii_param_3,
	.param .u32 _Z16turn_gray_kernelPhS_iii_param_4
)
{
	.reg .pred 	%p<4>;
	.reg .b16 	%rs<4>;
	.reg .b32 	%r<15>;
	.reg .b64 	%rd<9>;
	.reg .b64 	%fd<7>;

	ld.param.u64 	%rd1, [_Z16turn_gray_kernelPhS_iii_param_0];
	ld.param.u64 	%rd2, [_Z16turn_gray_kernelPhS_iii_param_1];
	ld.param.u32 	%r5, [_Z16turn_gray_kernelPhS_iii_param_2];
	ld.param.u32 	%r3, [_Z16turn_gray_kernelPhS_iii_param_3];
	ld.param.u32 	%r4, [_Z16turn_gray_kernelPhS_iii_param_4];
	mov.u32 	%r6, %ctaid.y;
	mov.u32 	%r7, %ntid.y;
	mov.u32 	%r8, %tid.y;
	mad.lo.s32 	%r1, %r6, %r7, %r8;
	mov.u32 	%r9, %ctaid.x;
	mov.u32 	%r10, %ntid.x;
	mov.u32 	%r11, %tid.x;
	mad.lo.s32 	%r2, %r9, %r10, %r11;
	setp.ge.s32 	%p1, %r1, %r5;
	setp.ge.s32 	%p2, %r2, %r3;
	or.pred  	%p3, %p1, %p2;
	@%p3 bra 	$L__BB0_2;
	cvta.to.global.u64 	%rd3, %rd1;
	cvta.to.global.u64 	%rd4, %rd2;
	mad.lo.s32 	%r12, %r3, %r1, %r2;
	mul.lo.s32 	%r13, %r12, %r4;
	cvt.s64.s32 	%rd5, %r13;
	add.s64 	%rd6, %rd3, %rd5;
	ld.global.u8 	%rs1, [%rd6];
	ld.global.u8 	%rs2, [%rd6+1];
	ld.global.u8 	%rs3, [%rd6+2];
	cvt.rn.f64.u16 	%fd1, %rs1;
	cvt.rn.f64.u16 	%fd2, %rs2;
	mul.f64 	%fd3, %fd2, 0d3FE70A3D70A3D70A;
	fma.rn.f64 	%fd4, %fd1, 0d3FCAE147AE147AE1, %fd3;
	cvt.rn.f64.u16 	%fd5, %rs3;
	fma.rn.f64 	%fd6, %fd5, 0d3FB1EB851EB851EC, %fd4;
	cvt.rzi.u32.f64 	%r14, %fd6;
	cvt.s64.s32 	%rd7, %r12;
	add.s64 	%rd8, %rd4, %rd7;
	st.global.u8 	[%rd8], %r14;
$L__BB0_2:
	ret;

}


// ===== COMPILED SASS (sm_100) =====

	.target	sm_100

	.elftype	@"ET_EXEC"


//--------------------- .note.nv.tkinfo           --------------------------
	.section	.note.nv.tkinfo,"",@"SHT_NOTE"
	.sectionflags	@"SHF_NOTE_NV_TKINFO"
	.tkinfo
        /*0018*/ 	.word	0x00000002
        /*0030*/ 	.string	""
        /*0030*/ 	.string	"ptxas"
        /*0030*/ 	.string	"Cuda compilation tools, release 13.0, V13.0.88"
        /*0030*/ 	.string	"Build cuda_13.0.r13.0/compiler.36424714_0"
        /*0030*/ 	.string	"-arch sm_100 -m 64 "



//--------------------- .note.nv.cuinfo           --------------------------
	.section	.note.nv.cuinfo,"",@"SHT_NOTE"
	.sectionflags	@"SHF_NOTE_NV_CUINFO"
        /*0018*/ 	.short	0x0002
        /*001a*/ 	.short	0x0064
        /*001c*/ 	.short	0x0082
	.zero		2


//--------------------- .nv.info                  --------------------------
	.section	.nv.info,"",@"SHT_CUDA_INFO"
	.align	4


	//----- nvinfo : EIATTR_REGCOUNT
	.align		4
        /*0000*/ 	.byte	0x04, 0x2f
        /*0002*/ 	.short	(.L_1 - .L_0)
	.align		4
.L_0:
        /*0004*/ 	.word	index@(_Z16turn_gray_kernelPhS_iii)
        /*0008*/ 	.word	0x0000000e


	//----- nvinfo : EIATTR_FRAME_SIZE
	.align		4
.L_1:
        /*000c*/ 	.byte	0x04, 0x11
        /*000e*/ 	.short	(.L_3 - .L_2)
	.align		4
.L_2:
        /*0010*/ 	.word	index@(_Z16turn_gray_kernelPhS_iii)
        /*0014*/ 	.word	0x00000000


	//----- nvinfo : EIATTR_MIN_STACK_SIZE
	.align		4
.L_3:
        /*0018*/ 	.byte	0x04, 0x12
        /*001a*/ 	.short	(.L_5 - .L_4)
	.align		4
.L_4:
        /*001c*/ 	.word	index@(_Z16turn_gray_kernelPhS_iii)
        /*0020*/ 	.word	0x00000000
.L_5:


//--------------------- .nv.compat                --------------------------
	.section	.nv.compat,"",@"SHT_CUDA_COMPAT_INFO"
	.align	4
        /*0000*/ 	.byte	0x02, 0x09, 0x00, 0x00, 0x02, 0x02, 0x01, 0x00, 0x02, 0x05, 0x05, 0x00, 0x03, 0x07, 0x01, 0x01
        /*0010*/ 	.byte	0x02, 0x03, 0x00, 0x00, 0x02, 0x06, 0x01, 0x00, 0x04, 0x0b, 0x08, 0x00, 0x01, 0x00, 0x00, 0x00
        /*0020*/ 	.byte	0x00, 0x00, 0x00, 0x00


//--------------------- .nv.info._Z16turn_gray_kernelPhS_iii --------------------------
	.section	.nv.info._Z16turn_gray_kernelPhS_iii,"",@"SHT_CUDA_INFO"
	.sectionflags	@""
	.align	4


	//----- nvinfo : EIATTR_CUDA_API_VERSION
	.align		4
        /*0000*/ 	.byte	0x04, 0x37
        /*0002*/ 	.short	(.L_7 - .L_6)
.L_6:
        /*0004*/ 	.word	0x00000082


	//----- nvinfo : EIATTR_KPARAM_INFO
	.align		4
.L_7:
        /*0008*/ 	.byte	0x04, 0x17
        /*000a*/ 	.short	(.L_9 - .L_8)
.L_8:
        /*000c*/ 	.word	0x00000000
        /*0010*/ 	.short	0x0004
        /*0012*/ 	.short	0x0018
        /*0014*/ 	.byte	0x00, 0xf0, 0x11, 0x00


	//----- nvinfo : EIATTR_KPARAM_INFO
	.align		4
.L_9:
        /*0018*/ 	.byte	0x04, 0x17
        /*001a*/ 	.short	(.L_11 - .L_10)
.L_10:
        /*001c*/ 	.word	0x00000000
        /*0020*/ 	.short	0x0003
        /*0022*/ 	.short	0x0014
        /*0024*/ 	.byte	0x00, 0xf0, 0x11, 0x00


	//----- nvinfo : EIATTR_KPARAM_INFO
	.align		4
.L_11:
        /*0028*/ 	.byte	0x04, 0x17
        /*002a*/ 	.short	(.L_13 - .L_12)
.L_12:
        /*002c*/ 	.word	0x00000000
        /*0030*/ 	.short	0x0002
        /*0032*/ 	.short	0x0010
        /*0034*/ 	.byte	0x00, 0xf0, 0x11, 0x00


	//----- nvinfo : EIATTR_KPARAM_INFO
	.align		4
.L_13:
        /*0038*/ 	.byte	0x04, 0x17
        /*003a*/ 	.short	(.L_15 - .L_14)
.L_14:
        /*003c*/ 	.word	0x00000000
        /*0040*/ 	.short	0x0001
        /*0042*/ 	.short	0x0008
        /*0044*/ 	.byte	0x00, 0xf5, 0x21, 0x00


	//----- nvinfo : EIATTR_KPARAM_INFO
	.align		4
.L_15:
        /*0048*/ 	.byte	0x04, 0x17
        /*004a*/ 	.short	(.L_17 - .L_16)
.L_16:
        /*004c*/ 	.word	0x00000000
        /*0050*/ 	.short	0x0000
        /*0052*/ 	.short	0x0000
        /*0054*/ 	.byte	0x00, 0xf5, 0x21, 0x00


	//----- nvinfo : EIATTR_SPARSE_MMA_MASK
	.align		4
.L_17:
        /*0058*/ 	.byte	0x03, 0x50
        /*005a*/ 	.short	0x0000


	//----- nvinfo : EIATTR_MAXREG_COUNT
	.align		4
        /*005c*/ 	.byte	0x03, 0x1b
        /*005e*/ 	.short	0x00ff


	//----- nvinfo : EIATTR_MERCURY_ISA_VERSION
	.align		4
        /*0060*/ 	.byte	0x03, 0x5f
        /*0062*/ 	.short	0x0101


	//----- nvinfo : EIATTR_VRC_CTA_INIT_COUNT
	.align		4
        /*0064*/ 	.byte	0x02, 0x4a
	.zero		1
	.zero		1


	//----- nvinfo : EIATTR_EXIT_INSTR_OFFSETS
	.align		4
        /*0068*/ 	.byte	0x04, 0x1c
        /*006a*/ 	.short	(.L_19 - .L_18)


	//   ....[0]....
.L_18:
        /*006c*/ 	.word	0x000000c0


	//   ....[1]....
        /*0070*/ 	.word	0x00000270


	//----- nvinfo : EIATTR_CBANK_PARAM_SIZE
	.align		4
.L_19:
        /*0074*/ 	.byte	0x03, 0x19
        /*0076*/ 	.short	0x001c


	//----- nvinfo : EIATTR_PARAM_CBANK
	.align		4
        /*0078*/ 	.byte	0x04, 0x0a
        /*007a*/ 	.short	(.L_21 - .L_20)
	.align		4
.L_20:
        /*007c*/ 	.word	index@(.nv.constant0._Z16turn_gray_kernelPhS_iii)
        /*0080*/ 	.short	0x0380
        /*0082*/ 	.short	0x001c


	//----- nvinfo : EIATTR_SW_WAR
	.align		4
.L_21:
        /*0084*/ 	.byte	0x04, 0x36
        /*0086*/ 	.short	(.L_23 - .L_22)
.L_22:
        /*0088*/ 	.word	0x00000008
.L_23:


//--------------------- .nv.callgraph             --------------------------
	.section	.nv.callgraph,"",@"SHT_CUDA_CALLGRAPH"
	.align	4
	.sectionentsize	8
	.align		4
        /*0000*/ 	.word	0x00000000
	.align		4
        /*0004*/ 	.word	0xffffffff
	.align		4
        /*0008*/ 	.word	0x00000000
	.align		4
        /*000c*/ 	.word	0xfffffffe
	.align		4
        /*0010*/ 	.word	0x00000000
	.align		4
        /*0014*/ 	.word	0xfffffffd
	.align		4
        /*0018*/ 	.word	0x00000000
	.align		4
        /*001c*/ 	.word	0xfffffffc


//--------------------- .text._Z16turn_gray_kernelPhS_iii --------------------------
	.section	.text._Z16turn_gray_kernelPhS_iii,"ax",@progbits
	.align	128
        .global         _Z16turn_gray_kernelPhS_iii
        .type           _Z16turn_gray_kernelPhS_iii,@function
        .size           _Z16turn_gray_kernelPhS_iii,(.L_x_1 - _Z16turn_gray_kernelPhS_iii)
        .other          _Z16turn_gray_kernelPhS_iii,@"STO_CUDA_ENTRY STV_DEFAULT"
_Z16turn_gray_kernelPhS_iii:
.text._Z16turn_gray_kernelPhS_iii:
[----:B------:R-:W-:Y:S01]  /*0000*/  LDC R1, c[0x0][0x37c] ;  /* 0x0000df00ff017b82 */ /* 0x000fe20000000800 */
[----:B------:R-:W0:Y:S07]  /*0010*/  S2R R2, SR_TID.X ;  /* 0x0000000000027919 */ /* 0x000e2e0000002100 */
[----:B------:R-:W1:Y:S01]  /*0020*/  LDC R0, c[0x0][0x364] ;  /* 0x0000d900ff007b82 */ /* 0x000e620000000800 */
[----:B------:R-:W2:Y:S01]  /*0030*/  LDCU.64 UR6, c[0x0][0x390] ;  /* 0x00007200ff0677ac */ /* 0x000ea20008000a00 */
[----:B------:R-:W1:Y:S06]  /*0040*/  S2R R5, SR_TID.Y ;  /* 0x0000000000057919 */ /* 0x000e6c0000002200 */
[----:B------:R-:W0:Y:S08]  /*0050*/  S2UR UR5, SR_CTAID.X ;  /* 0x00000000000579c3 */ /* 0x000e300000002500 */
[----:B------:R-:W0:Y:S08]  /*0060*/  LDC R3, c[0x0][0x360] ;  /* 0x0000d800ff037b82 */ /* 0x000e300000000800 */
[----:B------:R-:W1:Y:S01]  /*0070*/  S2UR UR4, SR_CTAID.Y ;  /* 0x00000000000479c3 */ /* 0x000e620000002600 */
[----:B0-----:R-:W-:-:S05]  /*0080*/  IMAD R3, R3, UR5, R2 ;  /* 0x0000000503037c24 */ /* 0x001fca000f8e0202 */
[----:B--2---:R-:W-:Y:S01]  /*0090*/  ISETP.GE.AND P0, PT, R3, UR7, PT ;  /* 0x0000000703007c0c */ /* 0x004fe2000bf06270 */
[----:B-1----:R-:W-:-:S05]  /*00a0*/  IMAD R0, R0, UR4, R5 ;  /* 0x0000000400007c24 */ /* 0x002fca000f8e0205 */
[----:B------:R-:W-:-:S13]  /*00b0*/  ISETP.GE.OR P0, PT, R0, UR6, P0 ;  /* 0x0000000600007c0c */ /* 0x000fda0008706670 */
[----:B------:R-:W-:Y:S05]  /*00c0*/  @P0 EXIT ;  /* 0x000000000000094d */ /* 0x000fea0003800000 */
[----:B------:R-:W0:Y:S01]  /*00d0*/  LDCU UR6, c[0x0][0x398] ;  /* 0x00007300ff0677ac */ /* 0x000e220008000800 */
[----:B------:R-:W-:Y:S01]  /*00e0*/  IMAD R0, R0, UR7, R3 ;  /* 0x0000000700007c24 */ /* 0x000fe2000f8e0203 */
[----:B------:R-:W1:Y:S01]  /*00f0*/  LDCU.128 UR8, c[0x0][0x380] ;  /* 0x00007000ff0877ac */ /* 0x000e620008000c00 */
[----:B------:R-:W2:Y:S02]  /*0100*/  LDCU.64 UR4, c[0x0][0x358] ;  /* 0x00006b00ff0477ac */ /* 0x000ea40008000a00 */
[----:B0-----:R-:W-:-:S05]  /*0110*/  IMAD R3, R0, UR6, RZ ;  /* 0x0000000600037c24 */ /* 0x001fca000f8e02ff */
[----:B-1----:R-:W-:-:S04]  /*0120*/  IADD3 R2, P0, PT, R3, UR8, RZ ;  /* 0x0000000803027c10 */ /* 0x002fc8000ff1e0ff */
[----:B------:R-:W-:-:S05]  /*0130*/  LEA.HI.X.SX32 R3, R3, UR9, 0x1, P0 ;  /* 0x0000000903037c11 */ /* 0x000fca00080f0eff */
[----:B--2---:R-:W2:Y:S04]  /*0140*/  LDG.E.U8 R11, desc[UR4][R2.64+0x1] ;  /* 0x00000104020b7981 */ /* 0x004ea8000c1e1100 */
[----:B------:R-:W3:Y:S04]  /*0150*/  LDG.E.U8 R10, desc[UR4][R2.64] ;  /* 0x00000004020a7981 */ /* 0x000ee8000c1e1100 */
[----:B------:R0:W4:Y:S01]  /*0160*/  LDG.E.U8 R8, desc[UR4][R2.64+0x2] ;  /* 0x0000020402087981 */ /* 0x000122000c1e1100 */
[----:B------:R-:W-:Y:S01]  /*0170*/  UMOV UR8, 0x70a3d70a ;  /* 0x70a3d70a00087882 */ /* 0x000fe20000000000 */
[----:B------:R-:W-:Y:S01]  /*0180*/  UMOV UR9, 0x3fe70a3d ;  /* 0x3fe70a3d00097882 */ /* 0x000fe20000000000 */
[----:B0-----:R-:W-:-:S04]  /*0190*/  IADD3 R2, P0, PT, R0, UR10, RZ ;  /* 0x0000000a00027c10 */ /* 0x001fc8000ff1e0ff */
[----:B------:R-:W-:Y:S01]  /*01a0*/  LEA.HI.X.SX32 R3, R0, UR11, 0x1, P0 ;  /* 0x0000000b00037c11 */ /* 0x000fe200080f0eff */
[----:B--2---:R-:W0:Y:S08]  /*01b0*/  I2F.F64.U16 R6, R11 ;  /* 0x0000000b00067312 */ /* 0x004e300000101800 */
[----:B---3--:R-:W1:Y:S01]  /*01c0*/  I2F.F64.U16 R4, R10 ;  /* 0x0000000a00047312 */ /* 0x008e620000101800 */
[----:B0-----:R-:W-:-:S07]  /*01d0*/  DMUL R6, R6, UR8 ;  /* 0x0000000806067c28 */ /* 0x001fce0008000000 */
[----:B----4-:R-:W0:Y:S01]  /*01e0*/  I2F.F64.U16 R8, R8 ;  /* 0x0000000800087312 */ /* 0x010e220000101800 */
[----:B------:R-:W-:Y:S01]  /*01f0*/  UMOV UR8, 0xae147ae1 ;  /* 0xae147ae100087882 */ /* 0x000fe20000000000 */
[----:B------:R-:W-:Y:S02]  /*0200*/  UMOV UR9, 0x3fcae147 ;  /* 0x3fcae14700097882 */ /* 0x000fe40000000000 */
[----:B-1----:R-:W-:Y:S01]  /*0210*/  DFMA R4, R4, UR8, R6 ;  /* 0x0000000804047c2b */ /* 0x002fe20008000006 */
[----:B------:R-:W-:Y:S01]  /*0220*/  UMOV UR8, 0x1eb851ec ;  /* 0x1eb851ec00087882 */ /* 0x000fe20000000000 */
[----:B------:R-:W-:-:S06]  /*0230*/  UMOV UR9, 0x3fb1eb85 ;  /* 0x3fb1eb8500097882 */ /* 0x000fcc0000000000 */
[----:B0-----:R-:W-:-:S10]  /*0240*/  DFMA R4, R8, UR8, R4 ;  /* 0x0000000808047c2b */ /* 0x001fd40008000004 */
[----:B------:R-:W0:Y:S02]  /*0250*/  F2I.U32.F64.TRUNC R5, R4 ;  /* 0x0000000400057311 */ /* 0x000e24000030d000 */
[----:B0-----:R-:W-:Y:S01]  /*0260*/  STG.E.U8 desc[UR4][R2.64], R5 ;  /* 0x0000000502007986 */ /* 0x001fe2000c101104 */
[----:B------:R-:W-:Y:S05]  /*0270*/  EXIT ;  /* 0x000000000000794d */ /* 0x000fea0003800000 */
.L_x_0:
[----:B------:R-:W-:-:S00]  /*0280*/  BRA `(.L_x_0) ;  /* 0xfffffffc00fc7947 */ /* 0x000fc0000383ffff */
[----:B------:R-:W-:-:S00]  /*0290*/  NOP ;  /* 0x0000000000007918 */ /* 0x000fc00000000000 */
        /* <DEDUP_REMOVED lines=14> */
.L_x_1:


//--------------------- .nv.shared.reserved.0     --------------------------
	.section	.nv.shared.reserved.0,"aw",@nobits
	.weak		__nv_reservedSMEM_offset_0_alias
	.size		__nv_reservedSMEM_offset_0_alias, 0, 64
	.other		__nv_reservedSMEM_offset_0_alias,@"STO_CUDA_RESERVED_SHARED STV_DEFAULT"
__nv_reservedSMEM_offset_0_alias:
	.zero		0
	.zero		64


//--------------------- .nv.constant0._Z16turn_gray_kernelPhS_iii --------------------------
	.section	.nv.constant0._Z16turn_gray_kernelPhS_iii,"a",@progbits
	.sectionflags	@""
	.align	4
.nv.constant0._Z16turn_gray_kernelPhS_iii:
	.zero		924


//--------------------- SYMBOLS --------------------------

	.type		.nv.reservedSmem.offset0,@object
	.size		.nv.reservedSmem.offset0,0x4
